//
// Generated by NVIDIA NVVM Compiler
//
// Compiler Build ID: CL-36424714
// Cuda compilation tools, release 13.0, V13.0.88
// Based on NVVM 20.0.0
//

.version 9.0
.target sm_100
.address_size 64

	// .globl	_Z14hello_from_gpuv
.extern .func  (.param .b32 func_retval0) vprintf
(
	.param .b64 vprintf_param_0,
	.param .b64 vprintf_param_1
)
;
.global .align 1 .b8 $str[15] = {72, 101, 108, 108, 111, 119, 32, 87, 111, 114, 108, 100, 33, 10};

.visible .entry _Z14hello_from_gpuv()
{
	.reg .b32 	%r<3>;
	.reg .b64 	%rd<3>;

	mov.u64 	%rd1, $str;
	cvta.global.u64 	%rd2, %rd1;
	{ // callseq 0, 0
	.param .b64 param0;
	st.param.b64 	[param0], %rd2;
	.param .b64 param1;
	st.param.b64 	[param1], 0;
	.param .b32 retval0;
	call.uni (retval0), 
	vprintf, 
	(
	param0, 
	param1
	);
	ld.param.b32 	%r1, [retval0];
	} // callseq 0
	ret;

}


// ===== COMPILED SASS (sm_100) =====

	.target	sm_100

	.elftype	@"ET_EXEC"


//--------------------- .note.nv.tkinfo           --------------------------
	.section	.note.nv.tkinfo,"",@"SHT_NOTE"
	.sectionflags	@"SHF_NOTE_NV_TKINFO"
	.tkinfo
        /*0018*/ 	.word	0x00000002
        /*0030*/ 	.string	""
        /*0030*/ 	.string	"ptxas"
        /*0030*/ 	.string	"Cuda compilation tools, release 13.0, V13.0.88"
        /*0030*/ 	.string	"Build cuda_13.0.r13.0/compiler.36424714_0"
        /*0030*/ 	.string	"-arch sm_100 -m 64 "



//--------------------- .note.nv.cuinfo           --------------------------
	.section	.note.nv.cuinfo,"",@"SHT_NOTE"
	.sectionflags	@"SHF_NOTE_NV_CUINFO"
        /*0018*/ 	.short	0x0002
        /*001a*/ 	.short	0x0064
        /*001c*/ 	.short	0x0082
	.zero		2


//--------------------- .nv.info                  --------------------------
	.section	.nv.info,"",@"SHT_CUDA_INFO"
	.align	4


	//----- nvinfo : EIATTR_REGCOUNT
	.align		4
        /*0000*/ 	.byte	0x04, 0x2f
        /*0002*/ 	.short	(.L_2 - .L_1)
	.align		4
.L_1:
        /*0004*/ 	.word	index@(_Z14hello_from_gpuv)
        /*0008*/ 	.word	0x00000018


	//----- nvinfo : EIATTR_FRAME_SIZE
	.align		4
.L_2:
        /*000c*/ 	.byte	0x04, 0x11
        /*000e*/ 	.short	(.L_4 - .L_3)
	.align		4
.L_3:
        /*0010*/ 	.word	index@(_Z14hello_from_gpuv)
        /*0014*/ 	.word	0x00000000


	//----- nvinfo : EIATTR_MIN_STACK_SIZE
	.align		4
.L_4:
        /*0018*/ 	.byte	0x04, 0x12
        /*001a*/ 	.short	(.L_6 - .L_5)
	.align		4
.L_5:
        /*001c*/ 	.word	index@(_Z14hello_from_gpuv)
        /*0020*/ 	.word	0x00000000
.L_6:


//--------------------- .nv.compat                --------------------------
	.section	.nv.compat,"",@"SHT_CUDA_COMPAT_INFO"
	.align	4
        /*0000*/ 	.byte	0x02, 0x09, 0x00, 0x00, 0x02, 0x02, 0x01, 0x00, 0x02, 0x05, 0x05, 0x00, 0x03, 0x07, 0x01, 0x01
        /*0010*/ 	.byte	0x02, 0x03, 0x00, 0x00, 0x02, 0x06, 0x01, 0x00, 0x04, 0x0b, 0x08, 0x00, 0x09, 0x00, 0x00, 0x00
        /*0020*/ 	.byte	0x00, 0x00, 0x00, 0x00


//--------------------- .nv.info._Z14hello_from_gpuv --------------------------
	.section	.nv.info._Z14hello_from_gpuv,"",@"SHT_CUDA_INFO"
	.sectionflags	@""
	.align	4


	//----- nvinfo : EIATTR_CUDA_API_VERSION
	.align		4
        /*0000*/ 	.byte	0x04, 0x37
        /*0002*/ 	.short	(.L_8 - .L_7)
.L_7:
        /*0004*/ 	.word	0x00000082


	//----- nvinfo : EIATTR_SPARSE_MMA_MASK
	.align		4
.L_8:
        /*0008*/ 	.byte	0x03, 0x50
        /*000a*/ 	.short	0x0000


	//----- nvinfo : EIATTR_MAXREG_COUNT
	.align		4
        /*000c*/ 	.byte	0x03, 0x1b
        /*000e*/ 	.short	0x00ff


	//----- nvinfo : EIATTR_EXTERNS
	.align		4
        /*0010*/ 	.byte	0x04, 0x0f
        /*0012*/ 	.short	(.L_10 - .L_9)


	//   ....[0]....
	.align		4
.L_9:
        /*0014*/ 	.word	index@(vprintf)


	//----- nvinfo : EIATTR_MERCURY_ISA_VERSION
	.align		4
.L_10:
        /*0018*/ 	.byte	0x03, 0x5f
        /*001a*/ 	.short	0x0101


	//----- nvinfo : EIATTR_VRC_CTA_INIT_COUNT
	.align		4
        /*001c*/ 	.byte	0x02, 0x4a
	.zero		1
	.zero		1


	//----- nvinfo : EIATTR_SYSCALL_OFFSETS
	.align		4
        /*0020*/ 	.byte	0x04, 0x46
        /*0022*/ 	.short	(.L_12 - .L_11)


	//   ....[0]....
.L_11:
        /*0024*/ 	.word	0x00000080


	//----- nvinfo : EIATTR_EXIT_INSTR_OFFSETS
	.align		4
.L_12:
        /*0028*/ 	.byte	0x04, 0x1c
        /*002a*/ 	.short	(.L_14 - .L_13)


	//   ....[0]....
.L_13:
        /*002c*/ 	.word	0x00000090


	//----- nvinfo : EIATTR_SW_WAR
	.align		4
.L_14:
        /*0030*/ 	.byte	0x04, 0x36
        /*0032*/ 	.short	(.L_16 - .L_15)
.L_15:
        /*0034*/ 	.word	0x00000008
.L_16:


//--------------------- .nv.callgraph             --------------------------
	.section	.nv.callgraph,"",@"SHT_CUDA_CALLGRAPH"
	.align	4
	.sectionentsize	8
	.align		4
        /*0000*/ 	.word	0x00000000
	.align		4
        /*0004*/ 	.word	0xffffffff
	.align		4
        /*0008*/ 	.word	index@(_Z14hello_from_gpuv)
	.align		4
        /*000c*/ 	.word	index@(vprintf)
	.align		4
        /*0010*/ 	.word	0x00000000
	.align		4
        /*0014*/ 	.word	0xfffffffe
	.align		4
        /*0018*/ 	.word	0x00000000
	.align		4
        /*001c*/ 	.word	0xfffffffd
	.align		4
        /*0020*/ 	.word	0x00000000
	.align		4
        /*0024*/ 	.word	0xfffffffc


//--------------------- .nv.constant4             --------------------------
	.section	.nv.constant4,"a",@progbits
	.align	8
	.align		8
.nv.constant4:
        /*0000*/ 	.dword	vprintf
	.align		8
        /*0008*/ 	.dword	$str


//--------------------- .text._Z14hello_from_gpuv --------------------------
	.section	.text._Z14hello_from_gpuv,"ax",@progbits
	.align	128
        .global         _Z14hello_from_gpuv
        .type           _Z14hello_from_gpuv,@function
        .size           _Z14hello_from_gpuv,(.L_x_2 - _Z14hello_from_gpuv)
        .other          _Z14hello_from_gpuv,@"STO_CUDA_ENTRY STV_DEFAULT"
_Z14hello_from_gpuv:
.text._Z14hello_from_gpuv:
[----:B------:R-:W0:Y:S01]  /*0000*/  LDC R1, c[0x0][0x37c] ;  /* 0x0000df00ff017b82 */ /* 0x000e220000000800 */
[----:B------:R-:W-:Y:S01]  /*0010*/  MOV R0, 0x0 ;  /* 0x0000000000007802 */ /* 0x000fe20000000f00 */
[----:B------:R-:W1:Y:S01]  /*0020*/  LDCU.64 UR4, c[0x4][0x8] ;  /* 0x01000100ff0477ac */ /* 0x000e620008000a00 */
[----:B------:R-:W-:-:S05]  /*0030*/  CS2R R6, SRZ ;  /* 0x0000000000067805 */ /* 0x000fca000001ff00 */
[----:B------:R2:W3:Y:S01]  /*0040*/  LDC.64 R2, c[0x4][R0] ;  /* 0x0100000000027b82 */ /* 0x0004e20000000a00 */
[----:B-1----:R-:W-:Y:S02]  /*0050*/  IMAD.U32 R4, RZ, RZ, UR4 ;  /* 0x00000004ff047e24 */ /* 0x002fe4000f8e00ff */
[----:B--2---:R-:W-:-:S07]  /*0060*/  IMAD.U32 R5, RZ, RZ, UR5 ;  /* 0x00000005ff057e24 */ /* 0x004fce000f8e00ff */
[----:B------:R-:W-:-:S07]  /*0070*/  LEPC R20, `(.L_x_0) ;  /* 0x000000001014794e */ /* 0x000fce0000000000 */
[----:B0--3--:R-:W-:Y:S05]  /*0080*/  CALL.ABS.NOINC R2 ;  /* 0x0000000002007343 */ /* 0x009fea0003c00000 */
.L_x_0:
[----:B------:R-:W-:Y:S05]  /*0090*/  EXIT ;  /* 0x000000000000794d */ /* 0x000fea0003800000 */
.L_x_1:
[----:B------:R-:W-:-:S00]  /*00a0*/  BRA `(.L_x_1) ;  /* 0xfffffffc00fc7947 */ /* 0x000fc0000383ffff */
[----:B------:R-:W-:-:S00]  /*00b0*/  NOP ;  /* 0x0000000000007918 */ /* 0x000fc00000000000 */
        /* <DEDUP_REMOVED lines=12> */
.L_x_2:


//--------------------- .nv.global.init           --------------------------
	.section	.nv.global.init,"aw",@progbits
.nv.global.init:
	.type		$str,@object
	.size		$str,(.L_0 - $str)
$str:
        /*0000*/ 	.byte	0x48, 0x65, 0x6c, 0x6c, 0x6f, 0x77, 0x20, 0x57, 0x6f, 0x72, 0x6c, 0x64, 0x21, 0x0a, 0x00
.L_0:


//--------------------- .nv.shared.reserved.0     --------------------------
	.section	.nv.shared.reserved.0,"aw",@nobits
	.weak		__nv_reservedSMEM_offset_0_alias
	.size		__nv_reservedSMEM_offset_0_alias, 0, 64
	.other		__nv_reservedSMEM_offset_0_alias,@"STO_CUDA_RESERVED_SHARED STV_DEFAULT"
__nv_reservedSMEM_offset_0_alias:
	.zero		0
	.zero		64


//--------------------- .nv.constant0._Z14hello_from_gpuv --------------------------
	.section	.nv.constant0._Z14hello_from_gpuv,"a",@progbits
	.sectionflags	@""
	.align	4
.nv.constant0._Z14hello_from_gpuv:
	.zero		896


//--------------------- SYMBOLS --------------------------

	.type		.nv.reservedSmem.offset0,@object
	.size		.nv.reservedSmem.offset0,0x4
	.type		vprintf,@function
